//
// Generated by NVIDIA NVVM Compiler
//
// Compiler Build ID: CL-36424714
// Cuda compilation tools, release 13.0, V13.0.88
// Based on NVVM 20.0.0
//

.version 9.0
.target sm_100
.address_size 64

	// .globl	_Z13matrixMul_gpuPfS_S_i

.visible .entry _Z13matrixMul_gpuPfS_S_i(
	.param .u64 .ptr .align 1 _Z13matrixMul_gpuPfS_S_i_param_0,
	.param .u64 .ptr .align 1 _Z13matrixMul_gpuPfS_S_i_param_1,
	.param .u64 .ptr .align 1 _Z13matrixMul_gpuPfS_S_i_param_2,
	.param .u32 _Z13matrixMul_gpuPfS_S_i_param_3
)
{
	.reg .pred 	%p<10>;
	.reg .b32 	%r<64>;
	.reg .b32 	%f<68>;
	.reg .b64 	%rd<68>;

	ld.param.u64 	%rd10, [_Z13matrixMul_gpuPfS_S_i_param_0];
	ld.param.u64 	%rd11, [_Z13matrixMul_gpuPfS_S_i_param_1];
	ld.param.u64 	%rd9, [_Z13matrixMul_gpuPfS_S_i_param_2];
	ld.param.u32 	%r37, [_Z13matrixMul_gpuPfS_S_i_param_3];
	cvta.to.global.u64 	%rd1, %rd11;
	cvta.to.global.u64 	%rd2, %rd10;
	mov.u32 	%r1, %tid.y;
	mov.u32 	%r2, %tid.x;
	setp.lt.s32 	%p1, %r37, 1;
	mov.f32 	%f67, 0f00000000;
	@%p1 bra 	$L__BB0_12;
	mul.lo.s32 	%r3, %r37, %r1;
	and.b32  	%r4, %r37, 7;
	setp.lt.u32 	%p2, %r37, 8;
	mov.f32 	%f67, 0f00000000;
	mov.b32 	%r62, 0;
	@%p2 bra 	$L__BB0_4;
	and.b32  	%r62, %r37, 2147483640;
	neg.s32 	%r60, %r62;
	mul.wide.u32 	%rd12, %r2, 4;
	add.s64 	%rd67, %rd1, %rd12;
	shl.b32 	%r7, %r37, 3;
	mad.lo.s32 	%r59, %r37, 7, %r2;
	mad.lo.s32 	%r58, %r37, 6, %r2;
	mad.lo.s32 	%r57, %r37, 5, %r2;
	shl.b32 	%r39, %r37, 2;
	add.s32 	%r56, %r2, %r39;
	mad.lo.s32 	%r55, %r37, 3, %r2;
	shl.b32 	%r40, %r37, 1;
	add.s32 	%r54, %r2, %r40;
	mul.wide.u32 	%rd13, %r3, 4;
	add.s64 	%rd14, %rd13, %rd2;
	add.s64 	%rd66, %rd14, 16;
	add.s32 	%r53, %r2, %r37;
	mov.f32 	%f67, 0f00000000;
	mul.wide.u32 	%rd29, %r7, 4;
$L__BB0_3:
	.pragma "nounroll";
	ld.global.f32 	%f17, [%rd66+-16];
	ld.global.f32 	%f18, [%rd67];
	fma.rn.f32 	%f19, %f17, %f18, %f67;
	ld.global.f32 	%f20, [%rd66+-12];
	mul.wide.u32 	%rd15, %r53, 4;
	add.s64 	%rd16, %rd1, %rd15;
	ld.global.f32 	%f21, [%rd16];
	fma.rn.f32 	%f22, %f20, %f21, %f19;
	ld.global.f32 	%f23, [%rd66+-8];
	mul.wide.u32 	%rd17, %r54, 4;
	add.s64 	%rd18, %rd1, %rd17;
	ld.global.f32 	%f24, [%rd18];
	fma.rn.f32 	%f25, %f23, %f24, %f22;
	ld.global.f32 	%f26, [%rd66+-4];
	mul.wide.u32 	%rd19, %r55, 4;
	add.s64 	%rd20, %rd1, %rd19;
	ld.global.f32 	%f27, [%rd20];
	fma.rn.f32 	%f28, %f26, %f27, %f25;
	ld.global.f32 	%f29, [%rd66];
	mul.wide.u32 	%rd21, %r56, 4;
	add.s64 	%rd22, %rd1, %rd21;
	ld.global.f32 	%f30, [%rd22];
	fma.rn.f32 	%f31, %f29, %f30, %f28;
	ld.global.f32 	%f32, [%rd66+4];
	mul.wide.u32 	%rd23, %r57, 4;
	add.s64 	%rd24, %rd1, %rd23;
	ld.global.f32 	%f33, [%rd24];
	fma.rn.f32 	%f34, %f32, %f33, %f31;
	ld.global.f32 	%f35, [%rd66+8];
	mul.wide.u32 	%rd25, %r58, 4;
	add.s64 	%rd26, %rd1, %rd25;
	ld.global.f32 	%f36, [%rd26];
	fma.rn.f32 	%f37, %f35, %f36, %f34;
	ld.global.f32 	%f38, [%rd66+12];
	mul.wide.u32 	%rd27, %r59, 4;
	add.s64 	%rd28, %rd1, %rd27;
	ld.global.f32 	%f39, [%rd28];
	fma.rn.f32 	%f67, %f38, %f39, %f37;
	add.s32 	%r60, %r60, 8;
	add.s64 	%rd67, %rd67, %rd29;
	add.s32 	%r59, %r59, %r7;
	add.s32 	%r58, %r58, %r7;
	add.s32 	%r57, %r57, %r7;
	add.s32 	%r56, %r56, %r7;
	add.s32 	%r55, %r55, %r7;
	add.s32 	%r54, %r54, %r7;
	add.s64 	%rd66, %rd66, 32;
	add.s32 	%r53, %r53, %r7;
	setp.ne.s32 	%p3, %r60, 0;
	@%p3 bra 	$L__BB0_3;
$L__BB0_4:
	setp.eq.s32 	%p4, %r4, 0;
	@%p4 bra 	$L__BB0_12;
	and.b32  	%r32, %r37, 3;
	setp.lt.u32 	%p5, %r4, 4;
	@%p5 bra 	$L__BB0_7;
	add.s32 	%r41, %r62, %r3;
	mul.wide.u32 	%rd30, %r41, 4;
	add.s64 	%rd31, %rd2, %rd30;
	ld.global.f32 	%f41, [%rd31];
	mad.lo.s32 	%r42, %r62, %r37, %r2;
	mul.wide.u32 	%rd32, %r42, 4;
	add.s64 	%rd33, %rd1, %rd32;
	ld.global.f32 	%f42, [%rd33];
	fma.rn.f32 	%f43, %f41, %f42, %f67;
	cvt.u64.u32 	%rd34, %r3;
	cvt.u64.u32 	%rd35, %r62;
	add.s64 	%rd36, %rd35, %rd34;
	shl.b64 	%rd37, %rd36, 2;
	add.s64 	%rd38, %rd2, %rd37;
	ld.global.f32 	%f44, [%rd38+4];
	add.s32 	%r43, %r42, %r37;
	mul.wide.u32 	%rd39, %r43, 4;
	add.s64 	%rd40, %rd1, %rd39;
	ld.global.f32 	%f45, [%rd40];
	fma.rn.f32 	%f46, %f44, %f45, %f43;
	ld.global.f32 	%f47, [%rd38+8];
	add.s32 	%r44, %r43, %r37;
	mul.wide.u32 	%rd41, %r44, 4;
	add.s64 	%rd42, %rd1, %rd41;
	ld.global.f32 	%f48, [%rd42];
	fma.rn.f32 	%f49, %f47, %f48, %f46;
	ld.global.f32 	%f50, [%rd38+12];
	add.s32 	%r45, %r44, %r37;
	mul.wide.u32 	%rd43, %r45, 4;
	add.s64 	%rd44, %rd1, %rd43;
	ld.global.f32 	%f51, [%rd44];
	fma.rn.f32 	%f67, %f50, %f51, %f49;
	add.s32 	%r62, %r62, 4;
$L__BB0_7:
	setp.eq.s32 	%p6, %r32, 0;
	@%p6 bra 	$L__BB0_12;
	setp.eq.s32 	%p7, %r32, 1;
	@%p7 bra 	$L__BB0_10;
	add.s32 	%r46, %r62, %r3;
	mul.wide.u32 	%rd45, %r46, 4;
	add.s64 	%rd46, %rd2, %rd45;
	ld.global.f32 	%f53, [%rd46];
	mad.lo.s32 	%r47, %r62, %r37, %r2;
	mul.wide.u32 	%rd47, %r47, 4;
	add.s64 	%rd48, %rd1, %rd47;
	ld.global.f32 	%f54, [%rd48];
	fma.rn.f32 	%f55, %f53, %f54, %f67;
	cvt.u64.u32 	%rd49, %r3;
	cvt.u64.u32 	%rd50, %r62;
	add.s64 	%rd51, %rd50, %rd49;
	shl.b64 	%rd52, %rd51, 2;
	add.s64 	%rd53, %rd2, %rd52;
	ld.global.f32 	%f56, [%rd53+4];
	add.s32 	%r48, %r47, %r37;
	mul.wide.u32 	%rd54, %r48, 4;
	add.s64 	%rd55, %rd1, %rd54;
	ld.global.f32 	%f57, [%rd55];
	fma.rn.f32 	%f67, %f56, %f57, %f55;
	add.s32 	%r62, %r62, 2;
$L__BB0_10:
	and.b32  	%r49, %r37, 1;
	setp.eq.b32 	%p8, %r49, 1;
	not.pred 	%p9, %p8;
	@%p9 bra 	$L__BB0_12;
	add.s32 	%r50, %r62, %r3;
	mul.wide.u32 	%rd56, %r50, 4;
	add.s64 	%rd57, %rd2, %rd56;
	ld.global.f32 	%f58, [%rd57];
	mad.lo.s32 	%r51, %r62, %r37, %r2;
	mul.wide.u32 	%rd58, %r51, 4;
	add.s64 	%rd59, %rd1, %rd58;
	ld.global.f32 	%f59, [%rd59];
	fma.rn.f32 	%f67, %f58, %f59, %f67;
$L__BB0_12:
	cvta.to.global.u64 	%rd60, %rd9;
	mul.lo.s32 	%r52, %r37, %r1;
	cvt.s64.s32 	%rd61, %r52;
	cvt.u64.u32 	%rd62, %r2;
	add.s64 	%rd63, %rd61, %rd62;
	shl.b64 	%rd64, %rd63, 2;
	add.s64 	%rd65, %rd60, %rd64;
	st.global.f32 	[%rd65], %f67;
	ret;

}


// ===== COMPILED SASS (sm_100) =====

	.target	sm_100

	.elftype	@"ET_EXEC"


//--------------------- .note.nv.tkinfo           --------------------------
	.section	.note.nv.tkinfo,"",@"SHT_NOTE"
	.sectionflags	@"SHF_NOTE_NV_TKINFO"
	.tkinfo
        /*0018*/ 	.word	0x00000002
        /*0030*/ 	.string	""
        /*0030*/ 	.string	"ptxas"
        /*0030*/ 	.string	"Cuda compilation tools, release 13.0, V13.0.88"
        /*0030*/ 	.string	"Build cuda_13.0.r13.0/compiler.36424714_0"
        /*0030*/ 	.string	"-arch sm_100 -m 64 "



//--------------------- .note.nv.cuinfo           --------------------------
	.section	.note.nv.cuinfo,"",@"SHT_NOTE"
	.sectionflags	@"SHF_NOTE_NV_CUINFO"
        /*0018*/ 	.short	0x0002
        /*001a*/ 	.short	0x0064
        /*001c*/ 	.short	0x0082
	.zero		2


//--------------------- .nv.info                  --------------------------
	.section	.nv.info,"",@"SHT_CUDA_INFO"
	.align	4


	//----- nvinfo : EIATTR_REGCOUNT
	.align		4
        /*0000*/ 	.byte	0x04, 0x2f
        /*0002*/ 	.short	(.L_1 - .L_0)
	.align		4
.L_0:
        /*0004*/ 	.word	index@(_Z13matrixMul_gpuPfS_S_i)
        /*0008*/ 	.word	0x00000020


	//----- nvinfo : EIATTR_FRAME_SIZE
	.align		4
.L_1:
        /*000c*/ 	.byte	0x04, 0x11
        /*000e*/ 	.short	(.L_3 - .L_2)
	.align		4
.L_2:
        /*0010*/ 	.word	index@(_Z13matrixMul_gpuPfS_S_i)
        /*0014*/ 	.word	0x00000000


	//----- nvinfo : EIATTR_MIN_STACK_SIZE
	.align		4
.L_3:
        /*0018*/ 	.byte	0x04, 0x12
        /*001a*/ 	.short	(.L_5 - .L_4)
	.align		4
.L_4:
        /*001c*/ 	.word	index@(_Z13matrixMul_gpuPfS_S_i)
        /*0020*/ 	.word	0x00000000
.L_5:


//--------------------- .nv.compat                --------------------------
	.section	.nv.compat,"",@"SHT_CUDA_COMPAT_INFO"
	.align	4
        /*0000*/ 	.byte	0x02, 0x09, 0x00, 0x00, 0x02, 0x02, 0x01, 0x00, 0x02, 0x05, 0x05, 0x00, 0x03, 0x07, 0x01, 0x01
        /*0010*/ 	.byte	0x02, 0x03, 0x00, 0x00, 0x02, 0x06, 0x01, 0x00, 0x04, 0x0b, 0x08, 0x00, 0x09, 0x00, 0x00, 0x00
        /*0020*/ 	.byte	0x00, 0x00, 0x00, 0x00


//--------------------- .nv.info._Z13matrixMul_gpuPfS_S_i --------------------------
	.section	.nv.info._Z13matrixMul_gpuPfS_S_i,"",@"SHT_CUDA_INFO"
	.sectionflags	@""
	.align	4


	//----- nvinfo : EIATTR_CUDA_API_VERSION
	.align		4
        /*0000*/ 	.byte	0x04, 0x37
        /*0002*/ 	.short	(.L_7 - .L_6)
.L_6:
        /*0004*/ 	.word	0x00000082


	//----- nvinfo : EIATTR_KPARAM_INFO
	.align		4
.L_7:
        /*0008*/ 	.byte	0x04, 0x17
        /*000a*/ 	.short	(.L_9 - .L_8)
.L_8:
        /*000c*/ 	.word	0x00000000
        /*0010*/ 	.short	0x0003
        /*0012*/ 	.short	0x0018
        /*0014*/ 	.byte	0x00, 0xf0, 0x11, 0x00


	//----- nvinfo : EIATTR_KPARAM_INFO
	.align		4
.L_9:
        /*0018*/ 	.byte	0x04, 0x17
        /*001a*/ 	.short	(.L_11 - .L_10)
.L_10:
        /*001c*/ 	.word	0x00000000
        /*0020*/ 	.short	0x0002
        /*0022*/ 	.short	0x0010
        /*0024*/ 	.byte	0x00, 0xf5, 0x21, 0x00


	//----- nvinfo : EIATTR_KPARAM_INFO
	.align		4
.L_11:
        /*0028*/ 	.byte	0x04, 0x17
        /*002a*/ 	.short	(.L_13 - .L_12)
.L_12:
        /*002c*/ 	.word	0x00000000
        /*0030*/ 	.short	0x0001
        /*0032*/ 	.short	0x0008
        /*0034*/ 	.byte	0x00, 0xf5, 0x21, 0x00


	//----- nvinfo : EIATTR_KPARAM_INFO
	.align		4
.L_13:
        /*0038*/ 	.byte	0x04, 0x17
        /*003a*/ 	.short	(.L_15 - .L_14)
.L_14:
        /*003c*/ 	.word	0x00000000
        /*0040*/ 	.short	0x0000
        /*0042*/ 	.short	0x0000
        /*0044*/ 	.byte	0x00, 0xf5, 0x21, 0x00


	//----- nvinfo : EIATTR_SPARSE_MMA_MASK
	.align		4
.L_15:
        /*0048*/ 	.byte	0x03, 0x50
        /*004a*/ 	.short	0x0000


	//----- nvinfo : EIATTR_MAXREG_COUNT
	.align		4
        /*004c*/ 	.byte	0x03, 0x1b
        /*004e*/ 	.short	0x00ff


	//----- nvinfo : EIATTR_MERCURY_ISA_VERSION
	.align		4
        /*0050*/ 	.byte	0x03, 0x5f
        /*0052*/ 	.short	0x0101


	//----- nvinfo : EIATTR_VRC_CTA_INIT_COUNT
	.align		4
        /*0054*/ 	.byte	0x02, 0x4a
	.zero		1
	.zero		1


	//----- nvinfo : EIATTR_EXIT_INSTR_OFFSETS
	.align		4
        /*0058*/ 	.byte	0x04, 0x1c
        /*005a*/ 	.short	(.L_17 - .L_16)


	//   ....[0]....
.L_16:
        /*005c*/ 	.word	0x00000990


	//----- nvinfo : EIATTR_CBANK_PARAM_SIZE
	.align		4
.L_17:
        /*0060*/ 	.byte	0x03, 0x19
        /*0062*/ 	.short	0x001c


	//----- nvinfo : EIATTR_PARAM_CBANK
	.align		4
        /*0064*/ 	.byte	0x04, 0x0a
        /*0066*/ 	.short	(.L_19 - .L_18)
	.align		4
.L_18:
        /*0068*/ 	.word	index@(.nv.constant0._Z13matrixMul_gpuPfS_S_i)
        /*006c*/ 	.short	0x0380
        /*006e*/ 	.short	0x001c


	//----- nvinfo : EIATTR_SW_WAR
	.align		4
.L_19:
        /*0070*/ 	.byte	0x04, 0x36
        /*0072*/ 	.short	(.L_21 - .L_20)
.L_20:
        /*0074*/ 	.word	0x00000008
.L_21:


//--------------------- .nv.callgraph             --------------------------
	.section	.nv.callgraph,"",@"SHT_CUDA_CALLGRAPH"
	.align	4
	.sectionentsize	8
	.align		4
        /*0000*/ 	.word	0x00000000
	.align		4
        /*0004*/ 	.word	0xffffffff
	.align		4
        /*0008*/ 	.word	0x00000000
	.align		4
        /*000c*/ 	.word	0xfffffffe
	.align		4
        /*0010*/ 	.word	0x00000000
	.align		4
        /*0014*/ 	.word	0xfffffffd
	.align		4
        /*0018*/ 	.word	0x00000000
	.align		4
        /*001c*/ 	.word	0xfffffffc


//--------------------- .text._Z13matrixMul_gpuPfS_S_i --------------------------
	.section	.text._Z13matrixMul_gpuPfS_S_i,"ax",@progbits
	.align	128
        .global         _Z13matrixMul_gpuPfS_S_i
        .type           _Z13matrixMul_gpuPfS_S_i,@function
        .size           _Z13matrixMul_gpuPfS_S_i,(.L_x_5 - _Z13matrixMul_gpuPfS_S_i)
        .other          _Z13matrixMul_gpuPfS_S_i,@"STO_CUDA_ENTRY STV_DEFAULT"
_Z13matrixMul_gpuPfS_S_i:
.text._Z13matrixMul_gpuPfS_S_i:
[----:B------:R-:W-:Y:S08]  /*0000*/  LDC R1, c[0x0][0x37c] ;  /* 0x0000df00ff017b82 */ /* 0x000ff00000000800 */
[----:B------:R-:W0:Y:S01]  /*0010*/  LDC R0, c[0x0][0x398] ;  /* 0x0000e600ff007b82 */ /* 0x000e220000000800 */
[----:B------:R-:W1:Y:S01]  /*0020*/  S2R R3, SR_TID.Y ;  /* 0x0000000000037919 */ /* 0x000e620000002200 */
[----:B------:R-:W2:Y:S01]  /*0030*/  LDCU.64 UR4, c[0x0][0x358] ;  /* 0x00006b00ff0477ac */ /* 0x000ea20008000a00 */
[----:B------:R-:W-:Y:S01]  /*0040*/  HFMA2 R20, -RZ, RZ, 0, 0 ;  /* 0x00000000ff147431 */ /* 0x000fe200000001ff */
[----:B------:R-:W3:Y:S01]  /*0050*/  S2R R5, SR_TID.X ;  /* 0x0000000000057919 */ /* 0x000ee20000002100 */
[----:B0-----:R-:W-:-:S13]  /*0060*/  ISETP.GE.AND P0, PT, R0, 0x1, PT ;  /* 0x000000010000780c */ /* 0x001fda0003f06270 */
[----:B-123--:R-:W-:Y:S05]  /*0070*/  @!P0 BRA `(.L_x_0) ;  /* 0x0000000800288947 */ /* 0x00efea0003800000 */
[C---:B------:R-:W-:Y:S01]  /*0080*/  ISETP.GE.U32.AND P1, PT, R0.reuse, 0x8, PT ;  /* 0x000000080000780c */ /* 0x040fe20003f26070 */
[----:B------:R-:W-:Y:S01]  /*0090*/  IMAD R6, R3, R0, RZ ;  /* 0x0000000003067224 */ /* 0x000fe200078e02ff */
[----:B------:R-:W-:Y:S02]  /*00a0*/  LOP3.LUT R4, R0, 0x7, RZ, 0xc0, !PT ;  /* 0x0000000700047812 */ /* 0x000fe400078ec0ff */
[----:B------:R-:W-:Y:S02]  /*00b0*/  MOV R20, RZ ;  /* 0x000000ff00147202 */ /* 0x000fe40000000f00 */
[----:B------:R-:W-:Y:S02]  /*00c0*/  ISETP.NE.AND P0, PT, R4, RZ, PT ;  /* 0x000000ff0400720c */ /* 0x000fe40003f05270 */
[----:B------:R-:W-:-:S05]  /*00d0*/  MOV R7, RZ ;  /* 0x000000ff00077202 */ /* 0x000fca0000000f00 */
[----:B------:R-:W-:Y:S06]  /*00e0*/  @!P1 BRA `(.L_x_1) ;  /* 0x0000000000fc9947 */ /* 0x000fec0003800000 */
[----:B------:R-:W0:Y:S01]  /*00f0*/  LDC.64 R8, c[0x0][0x380] ;  /* 0x0000e000ff087b82 */ /* 0x000e220000000a00 */
[C---:B------:R-:W-:Y:S01]  /*0100*/  LOP3.LUT R7, R0.reuse, 0x7ffffff8, RZ, 0xc0, !PT ;  /* 0x7ffffff800077812 */ /* 0x040fe200078ec0ff */
[C-C-:B------:R-:W-:Y:S01]  /*0110*/  IMAD R2, R0.reuse, 0x7, R5.reuse ;  /* 0x0000000700027824 */ /* 0x140fe200078e0205 */
[CC--:B------:R-:W-:Y:S01]  /*0120*/  LEA R26, R0.reuse, R5.reuse, 0x2 ;  /* 0x00000005001a7211 */ /* 0x0c0fe200078e10ff */
[C-C-:B------:R-:W-:Y:S01]  /*0130*/  IMAD R10, R0.reuse, 0x6, R5.reuse ;  /* 0x00000006000a7824 */ /* 0x140fe200078e0205 */
[C---:B------:R-:W-:Y:S01]  /*0140*/  LEA R28, R0.reuse, R5, 0x1 ;  /* 0x00000005001c7211 */ /* 0x040fe200078e08ff */
[C-C-:B------:R-:W-:Y:S01]  /*0150*/  IMAD R11, R0.reuse, 0x5, R5.reuse ;  /* 0x00000005000b7824 */ /* 0x140fe200078e0205 */
[----:B------:R-:W-:Y:S01]  /*0160*/  IADD3 R29, PT, PT, R5, R0, RZ ;  /* 0x00000000051d7210 */ /* 0x000fe20007ffe0ff */
[----:B------:R-:W1:Y:S01]  /*0170*/  LDC.64 R12, c[0x0][0x388] ;  /* 0x0000e200ff0c7b82 */ /* 0x000e620000000a00 */
[----:B------:R-:W-:Y:S02]  /*0180*/  IMAD R27, R0, 0x3, R5 ;  /* 0x00000003001b7824 */ /* 0x000fe400078e0205 */
[----:B------:R-:W-:-:S02]  /*0190*/  IMAD.MOV.U32 R20, RZ, RZ, RZ ;  /* 0x000000ffff147224 */ /* 0x000fc400078e00ff */
[----:B0-----:R-:W-:-:S03]  /*01a0*/  IMAD.WIDE.U32 R8, R6, 0x4, R8 ;  /* 0x0000000406087825 */ /* 0x001fc600078e0008 */
[----:B------:R-:W-:Y:S02]  /*01b0*/  IADD3 R19, P1, PT, R8, 0x10, RZ ;  /* 0x0000001008137810 */ /* 0x000fe40007f3e0ff */
[----:B------:R-:W-:Y:S01]  /*01c0*/  IADD3 R8, PT, PT, -R7, RZ, RZ ;  /* 0x000000ff07087210 */ /* 0x000fe20007ffe1ff */
[----:B-1----:R-:W-:Y:S01]  /*01d0*/  IMAD.WIDE.U32 R16, R5, 0x4, R12 ;  /* 0x0000000405107825 */ /* 0x002fe200078e000c */
[----:B------:R-:W-:-:S03]  /*01e0*/  IADD3.X R22, PT, PT, RZ, R9, RZ, P1, !PT ;  /* 0x00000009ff167210 */ /* 0x000fc60000ffe4ff */
[----:B------:R-:W-:-:S07]  /*01f0*/  IMAD.SHL.U32 R9, R0, 0x8, RZ ;  /* 0x0000000800097824 */ /* 0x000fce00078e00ff */
.L_x_2:
[----:B------:R-:W-:Y:S02]  /*0200*/  MOV R14, R19 ;  /* 0x00000013000e7202 */ /* 0x000fe40000000f00 */
[----:B------:R-:W-:Y:S01]  /*0210*/  MOV R15, R22 ;  /* 0x00000016000f7202 */ /* 0x000fe20000000f00 */
[--C-:B------:R-:W-:Y:S01]  /*0220*/  IMAD.WIDE.U32 R18, R29, 0x4, R12.reuse ;  /* 0x000000041d127825 */ /* 0x100fe200078e000c */
[----:B------:R-:W2:Y:S04]  /*0230*/  LDG.E R22, desc[UR4][R16.64] ;  /* 0x0000000410167981 */ /* 0x000ea8000c1e1900 */
[----:B------:R-:W2:Y:S04]  /*0240*/  LDG.E R21, desc[UR4][R14.64+-0x10] ;  /* 0xfffff0040e157981 */ /* 0x000ea8000c1e1900 */
[----:B------:R-:W3:Y:S04]  /*0250*/  LDG.E R18, desc[UR4][R18.64] ;  /* 0x0000000412127981 */ /* 0x000ee8000c1e1900 */
[----:B------:R-:W3:Y:S01]  /*0260*/  LDG.E R23, desc[UR4][R14.64+-0xc] ;  /* 0xfffff4040e177981 */ /* 0x000ee2000c1e1900 */
[----:B------:R-:W-:-:S06]  /*0270*/  IMAD.WIDE.U32 R24, R28, 0x4, R12 ;  /* 0x000000041c187825 */ /* 0x000fcc00078e000c */
[----:B------:R-:W4:Y:S04]  /*0280*/  LDG.E R24, desc[UR4][R24.64] ;  /* 0x0000000418187981 */ /* 0x000f28000c1e1900 */
[----:B------:R-:W5:Y:S01]  /*0290*/  LDG.E R25, desc[UR4][R14.64+0x4] ;  /* 0x000004040e197981 */ /* 0x000f62000c1e1900 */
[----:B--2---:R-:W-:-:S03]  /*02a0*/  FFMA R20, R21, R22, R20 ;  /* 0x0000001615147223 */ /* 0x004fc60000000014 */
[----:B------:R-:W4:Y:S01]  /*02b0*/  LDG.E R21, desc[UR4][R14.64+-0x8] ;  /* 0xfffff8040e157981 */ /* 0x000f22000c1e1900 */
[----:B---3--:R-:W-:Y:S01]  /*02c0*/  FFMA R20, R23, R18, R20 ;  /* 0x0000001217147223 */ /* 0x008fe20000000014 */
[----:B------:R-:W-:-:S06]  /*02d0*/  IMAD.WIDE.U32 R22, R27, 0x4, R12 ;  /* 0x000000041b167825 */ /* 0x000fcc00078e000c */
[----:B------:R-:W2:Y:S04]  /*02e0*/  LDG.E R22, desc[UR4][R22.64] ;  /* 0x0000000416167981 */ /* 0x000ea8000c1e1900 */
[----:B------:R-:W2:Y:S01]  /*02f0*/  LDG.E R23, desc[UR4][R14.64+-0x4] ;  /* 0xfffffc040e177981 */ /* 0x000ea2000c1e1900 */
[----:B------:R-:W-:-:S06]  /*0300*/  IMAD.WIDE.U32 R18, R26, 0x4, R12 ;  /* 0x000000041a127825 */ /* 0x000fcc00078e000c */
[----:B------:R-:W3:Y:S04]  /*0310*/  LDG.E R18, desc[UR4][R18.64] ;  /* 0x0000000412127981 */ /* 0x000ee8000c1e1900 */
[----:B------:R-:W3:Y:S01]  /*0320*/  LDG.E R19, desc[UR4][R14.64] ;  /* 0x000000040e137981 */ /* 0x000ee2000c1e1900 */
[----:B----4-:R-:W-:-:S04]  /*0330*/  FFMA R20, R21, R24, R20 ;  /* 0x0000001815147223 */ /* 0x010fc80000000014 */
[----:B--2---:R-:W-:Y:S01]  /*0340*/  FFMA R22, R23, R22, R20 ;  /* 0x0000001617167223 */ /* 0x004fe20000000014 */
[----:B------:R-:W-:-:S06]  /*0350*/  IMAD.WIDE.U32 R20, R11, 0x4, R12 ;  /* 0x000000040b147825 */ /* 0x000fcc00078e000c */
[----:B------:R-:W5:Y:S01]  /*0360*/  LDG.E R20, desc[UR4][R20.64] ;  /* 0x0000000414147981 */ /* 0x000f62000c1e1900 */
[----:B---3--:R-:W-:Y:S01]  /*0370*/  FFMA R24, R19, R18, R22 ;  /* 0x0000001213187223 */ /* 0x008fe20000000016 */
[----:B------:R-:W-:Y:S02]  /*0380*/  IMAD.WIDE.U32 R22, R10, 0x4, R12 ;  /* 0x000000040a167825 */ /* 0x000fe400078e000c */
[----:B------:R-:W2:Y:S04]  /*0390*/  LDG.E R19, desc[UR4][R14.64+0x8] ;  /* 0x000008040e137981 */ /* 0x000ea8000c1e1900 */
[----:B------:R-:W3:Y:S04]  /*03a0*/  LDG.E R21, desc[UR4][R14.64+0xc] ;  /* 0x00000c040e157981 */ /* 0x000ee8000c1e1900 */
[----:B------:R-:W2:Y:S01]  /*03b0*/  LDG.E R22, desc[UR4][R22.64] ;  /* 0x0000000416167981 */ /* 0x000ea2000c1e1900 */
[----:B-----5:R-:W-:Y:S01]  /*03c0*/  FFMA R18, R25, R20, R24 ;  /* 0x0000001419127223 */ /* 0x020fe20000000018 */
[----:B------:R-:W-:-:S06]  /*03d0*/  IMAD.WIDE.U32 R24, R2, 0x4, R12 ;  /* 0x0000000402187825 */ /* 0x000fcc00078e000c */
[----:B------:R-:W3:Y:S01]  /*03e0*/  LDG.E R24, desc[UR4][R24.64] ;  /* 0x0000000418187981 */ /* 0x000ee2000c1e1900 */
[----:B------:R-:W-:Y:S01]  /*03f0*/  IADD3 R8, PT, PT, R8, 0x8, RZ ;  /* 0x0000000808087810 */ /* 0x000fe20007ffe0ff */
[----:B--2---:R-:W-:Y:S01]  /*0400*/  FFMA R18, R19, R22, R18 ;  /* 0x0000001613127223 */ /* 0x004fe20000000012 */
[----:B------:R-:W-:-:S05]  /*0410*/  IADD3 R19, P1, PT, R14, 0x20, RZ ;  /* 0x000000200e137810 */ /* 0x000fca0007f3e0ff */
[----:B------:R-:W-:Y:S01]  /*0420*/  IMAD.X R22, RZ, RZ, R15, P1 ;  /* 0x000000ffff167224 */ /* 0x000fe200008e060f */
[----:B------:R-:W-:Y:S01]  /*0430*/  ISETP.NE.AND P1, PT, R8, RZ, PT ;  /* 0x000000ff0800720c */ /* 0x000fe20003f25270 */
[C---:B------:R-:W-:Y:S01]  /*0440*/  IMAD.IADD R26, R9.reuse, 0x1, R26 ;  /* 0x00000001091a7824 */ /* 0x040fe200078e021a */
[C---:B------:R-:W-:Y:S01]  /*0450*/  IADD3 R2, PT, PT, R9.reuse, R2, RZ ;  /* 0x0000000209027210 */ /* 0x040fe20007ffe0ff */
[C---:B------:R-:W-:Y:S01]  /*0460*/  IMAD.WIDE.U32 R16, R9.reuse, 0x4, R16 ;  /* 0x0000000409107825 */ /* 0x040fe200078e0010 */
[C---:B------:R-:W-:Y:S02]  /*0470*/  IADD3 R10, PT, PT, R9.reuse, R10, RZ ;  /* 0x0000000a090a7210 */ /* 0x040fe40007ffe0ff */
[C---:B------:R-:W-:Y:S02]  /*0480*/  IADD3 R11, PT, PT, R9.reuse, R11, RZ ;  /* 0x0000000b090b7210 */ /* 0x040fe40007ffe0ff */
[C---:B------:R-:W-:Y:S02]  /*0490*/  IADD3 R27, PT, PT, R9.reuse, R27, RZ ;  /* 0x0000001b091b7210 */ /* 0x040fe40007ffe0ff */
[----:B------:R-:W-:-:S02]  /*04a0*/  IADD3 R28, PT, PT, R9, R28, RZ ;  /* 0x0000001c091c7210 */ /* 0x000fc40007ffe0ff */
[----:B------:R-:W-:Y:S01]  /*04b0*/  IADD3 R29, PT, PT, R9, R29, RZ ;  /* 0x0000001d091d7210 */ /* 0x000fe20007ffe0ff */
[----:B---3--:R-:W-:Y:S01]  /*04c0*/  FFMA R20, R21, R24, R18 ;  /* 0x0000001815147223 */ /* 0x008fe20000000012 */
[----:B------:R-:W-:Y:S06]  /*04d0*/  @P1 BRA `(.L_x_2) ;  /* 0xfffffffc00481947 */ /* 0x000fec000383ffff */
.L_x_1:
[----:B------:R-:W-:Y:S05]  /*04e0*/  @!P0 BRA `(.L_x_0) ;  /* 0x00000004000c8947 */ /* 0x000fea0003800000 */
[----:B------:R-:W-:Y:S02]  /*04f0*/  ISETP.GE.U32.AND P1, PT, R4, 0x4, PT ;  /* 0x000000040400780c */ /* 0x000fe40003f26070 */
[----:B------:R-:W-:-:S04]  /*0500*/  LOP3.LUT R2, R0, 0x3, RZ, 0xc0, !PT ;  /* 0x0000000300027812 */ /* 0x000fc800078ec0ff */
[----:B------:R-:W-:-:S07]  /*0510*/  ISETP.NE.AND P0, PT, R2, RZ, PT ;  /* 0x000000ff0200720c */ /* 0x000fce0003f05270 */
[----:B------:R-:W-:Y:S06]  /*0520*/  @!P1 BRA `(.L_x_3) ;  /* 0x0000000000789947 */ /* 0x000fec0003800000 */
[----:B------:R-:W0:Y:S01]  /*0530*/  LDC.64 R16, c[0x0][0x380] ;  /* 0x0000e000ff107b82 */ /* 0x000e220000000a00 */
[----:B------:R-:W1:Y:S01]  /*0540*/  LDCU.64 UR6, c[0x0][0x380] ;  /* 0x00007000ff0677ac */ /* 0x000e620008000a00 */
[-C--:B------:R-:W-:Y:S01]  /*0550*/  IMAD R15, R7, R0.reuse, R5 ;  /* 0x00000000070f7224 */ /* 0x080fe200078e0205 */
[CC--:B------:R-:W-:Y:S02]  /*0560*/  IADD3 R11, PT, PT, R6.reuse, R7.reuse, RZ ;  /* 0x00000007060b7210 */ /* 0x0c0fe40007ffe0ff */
[----:B------:R-:W-:Y:S01]  /*0570*/  IADD3 R4, P1, PT, R6, R7, RZ ;  /* 0x0000000706047210 */ /* 0x000fe20007f3e0ff */
[----:B------:R-:W-:Y:S02]  /*0580*/  IMAD.IADD R19, R15, 0x1, R0 ;  /* 0x000000010f137824 */ /* 0x000fe400078e0200 */
[----:B------:R-:W2:Y:S03]  /*0590*/  LDC.64 R8, c[0x0][0x388] ;  /* 0x0000e200ff087b82 */ /* 0x000ea60000000a00 */
[----:B------:R-:W-:Y:S01]  /*05a0*/  IADD3 R21, PT, PT, R19, R0, RZ ;  /* 0x0000000013157210 */ /* 0x000fe20007ffe0ff */
[----:B0-----:R-:W-:Y:S01]  /*05b0*/  IMAD.WIDE.U32 R16, R11, 0x4, R16 ;  /* 0x000000040b107825 */ /* 0x001fe200078e0010 */
[----:B------:R-:W-:-:S02]  /*05c0*/  IADD3.X R11, PT, PT, RZ, RZ, RZ, P1, !PT ;  /* 0x000000ffff0b7210 */ /* 0x000fc40000ffe4ff */
[----:B-1----:R-:W-:-:S03]  /*05d0*/  LEA R10, P1, R4, UR6, 0x2 ;  /* 0x00000006040a7c11 */ /* 0x002fc6000f8210ff */
[----:B------:R-:W3:Y:S01]  /*05e0*/  LDG.E R17, desc[UR4][R16.64] ;  /* 0x0000000410117981 */ /* 0x000ee2000c1e1900 */
[----:B------:R-:W-:Y:S01]  /*05f0*/  LEA.HI.X R11, R4, UR7, R11, 0x2, P1 ;  /* 0x00000007040b7c11 */ /* 0x000fe200088f140b */
[----:B--2---:R-:W-:-:S04]  /*0600*/  IMAD.WIDE.U32 R14, R15, 0x4, R8 ;  /* 0x000000040f0e7825 */ /* 0x004fc800078e0008 */
[--C-:B------:R-:W-:Y:S01]  /*0610*/  IMAD.WIDE.U32 R12, R19, 0x4, R8.reuse ;  /* 0x00000004130c7825 */ /* 0x100fe200078e0008 */
[----:B------:R-:W2:Y:S03]  /*0620*/  LDG.E R4, desc[UR4][R10.64+0x4] ;  /* 0x000004040a047981 */ /* 0x000ea6000c1e1900 */
[C---:B------:R-:W-:Y:S01]  /*0630*/  IMAD.WIDE.U32 R18, R21.reuse, 0x4, R8 ;  /* 0x0000000415127825 */ /* 0x040fe200078e0008 */
[----:B------:R-:W3:Y:S01]  /*0640*/  LDG.E R14, desc[UR4][R14.64] ;  /* 0x000000040e0e7981 */ /* 0x000ee2000c1e1900 */
[----:B------:R-:W-:-:S03]  /*0650*/  IADD3 R21, PT, PT, R21, R0, RZ ;  /* 0x0000000015157210 */ /* 0x000fc60007ffe0ff */
[----:B------:R-:W2:Y:S02]  /*0660*/  LDG.E R12, desc[UR4][R12.64] ;  /* 0x000000040c0c7981 */ /* 0x000ea4000c1e1900 */
[----:B------:R-:W-:Y:S02]  /*0670*/  IMAD.WIDE.U32 R8, R21, 0x4, R8 ;  /* 0x0000000415087825 */ /* 0x000fe400078e0008 */
[----:B------:R-:W4:Y:S04]  /*0680*/  LDG.E R18, desc[UR4][R18.64] ;  /* 0x0000000412127981 */ /* 0x000f28000c1e1900 */
[----:B------:R-:W4:Y:S04]  /*0690*/  LDG.E R21, desc[UR4][R10.64+0x8] ;  /* 0x000008040a157981 */ /* 0x000f28000c1e1900 */
[----:B------:R-:W5:Y:S04]  /*06a0*/  LDG.E R23, desc[UR4][R10.64+0xc] ;  /* 0x00000c040a177981 */ /* 0x000f68000c1e1900 */
[----:B------:R-:W5:Y:S01]  /*06b0*/  LDG.E R8, desc[UR4][R8.64] ;  /* 0x0000000408087981 */ /* 0x000f62000c1e1900 */
[----:B------:R-:W-:Y:S01]  /*06c0*/  IADD3 R7, PT, PT, R7, 0x4, RZ ;  /* 0x0000000407077810 */ /* 0x000fe20007ffe0ff */
[----:B---3--:R-:W-:-:S04]  /*06d0*/  FFMA R17, R17, R14, R20 ;  /* 0x0000000e11117223 */ /* 0x008fc80000000014 */
[----:B--2---:R-:W-:-:S04]  /*06e0*/  FFMA R4, R4, R12, R17 ;  /* 0x0000000c04047223 */ /* 0x004fc80000000011 */
[----:B----4-:R-:W-:-:S04]  /*06f0*/  FFMA R4, R21, R18, R4 ;  /* 0x0000001215047223 */ /* 0x010fc80000000004 */
[----:B-----5:R-:W-:-:S07]  /*0700*/  FFMA R20, R23, R8, R4 ;  /* 0x0000000817147223 */ /* 0x020fce0000000004 */
.L_x_3:
[----:B------:R-:W-:Y:S05]  /*0710*/  @!P0 BRA `(.L_x_0) ;  /* 0x0000000000808947 */ /* 0x000fea0003800000 */
[----:B------:R-:W-:Y:S01]  /*0720*/  ISETP.NE.AND P1, PT, R2, 0x1, PT ;  /* 0x000000010200780c */ /* 0x000fe20003f25270 */
[----:B------:R-:W0:Y:S01]  /*0730*/  LDC.64 R18, c[0x0][0x380] ;  /* 0x0000e000ff127b82 */ /* 0x000e220000000a00 */
[----:B------:R-:W-:-:S04]  /*0740*/  LOP3.LUT R2, R0, 0x1, RZ, 0xc0, !PT ;  /* 0x0000000100027812 */ /* 0x000fc800078ec0ff */
[----:B------:R-:W-:-:S03]  /*0750*/  ISETP.NE.U32.AND P0, PT, R2, 0x1, PT ;  /* 0x000000010200780c */ /* 0x000fc60003f05070 */
[----:B------:R-:W1:Y:S04]  /*0760*/  LDC.64 R14, c[0x0][0x388] ;  /* 0x0000e200ff0e7b82 */ /* 0x000e680000000a00 */
[CC--:B------:R-:W-:Y:S01]  /*0770*/  @P1 IMAD R21, R7.reuse, R0.reuse, R5 ;  /* 0x0000000007151224 */ /* 0x0c0fe200078e0205 */
[C---:B------:R-:W-:Y:S01]  /*0780*/  @P1 IADD3 R2, P2, PT, R6.reuse, R7, RZ ;  /* 0x0000000706021210 */ /* 0x040fe20007f5e0ff */
[----:B------:R-:W-:Y:S01]  /*0790*/  @P1 IMAD.IADD R17, R6, 0x1, R7 ;  /* 0x0000000106111824 */ /* 0x000fe200078e0207 */
[----:B------:R-:W-:Y:S01]  /*07a0*/  @P1 IADD3 R7, PT, PT, R7, 0x2, RZ ;  /* 0x0000000207071810 */ /* 0x000fe20007ffe0ff */
[----:B------:R-:W2:Y:S01]  /*07b0*/  @P1 LDC.64 R12, c[0x0][0x380] ;  /* 0x0000e000ff0c1b82 */ /* 0x000ea20000000a00 */
[----:B------:R-:W-:Y:S02]  /*07c0*/  @P1 IADD3 R23, PT, PT, R21, R0, RZ ;  /* 0x0000000015171210 */ /* 0x000fe40007ffe0ff */
[----:B------:R-:W-:-:S05]  /*07d0*/  @P1 IADD3.X R4, PT, PT, RZ, RZ, RZ, P2, !PT ;  /* 0x000000ffff041210 */ /* 0x000fca00017fe4ff */
[----:B------:R-:W3:Y:S01]  /*07e0*/  LDC.64 R8, c[0x0][0x380] ;  /* 0x0000e000ff087b82 */ /* 0x000ee20000000a00 */
[----:B0-----:R-:W-:-:S06]  /*07f0*/  @P1 IMAD.WIDE.U32 R18, R17, 0x4, R18 ;  /* 0x0000000411121825 */ /* 0x001fcc00078e0012 */
[----:B------:R-:W4:Y:S01]  /*0800*/  @P1 LDG.E R19, desc[UR4][R18.64] ;  /* 0x0000000412131981 */ /* 0x000f22000c1e1900 */
[----:B------:R-:W0:Y:S01]  /*0810*/  LDC.64 R10, c[0x0][0x388] ;  /* 0x0000e200ff0a7b82 */ /* 0x000e220000000a00 */
[----:B-1----:R-:W-:Y:S01]  /*0820*/  @P1 IMAD.WIDE.U32 R16, R21, 0x4, R14 ;  /* 0x0000000415101825 */ /* 0x002fe200078e000e */
[----:B------:R-:W-:-:S03]  /*0830*/  @!P0 IADD3 R21, PT, PT, R6, R7, RZ ;  /* 0x0000000706158210 */ /* 0x000fc60007ffe0ff */
[----:B------:R-:W-:Y:S02]  /*0840*/  @P1 IMAD.WIDE.U32 R14, R23, 0x4, R14 ;  /* 0x00000004170e1825 */ /* 0x000fe400078e000e */
[----:B------:R-:W4:Y:S01]  /*0850*/  @P1 LDG.E R16, desc[UR4][R16.64] ;  /* 0x0000000410101981 */ /* 0x000f22000c1e1900 */
[C---:B--2---:R-:W-:Y:S01]  /*0860*/  @P1 LEA R12, P2, R2.reuse, R12, 0x2 ;  /* 0x0000000c020c1211 */ /* 0x044fe200078410ff */
[----:B------:R-:W-:Y:S02]  /*0870*/  @!P0 IMAD R7, R7, R0, R5 ;  /* 0x0000000007078224 */ /* 0x000fe400078e0205 */
[----:B------:R-:W2:Y:S01]  /*0880*/  @P1 LDG.E R14, desc[UR4][R14.64] ;  /* 0x000000040e0e1981 */ /* 0x000ea2000c1e1900 */
[----:B------:R-:W-:Y:S01]  /*0890*/  @P1 LEA.HI.X R13, R2, R13, R4, 0x2, P2 ;  /* 0x0000000d020d1211 */ /* 0x000fe200010f1404 */
[----:B---3--:R-:W-:-:S04]  /*08a0*/  @!P0 IMAD.WIDE.U32 R8, R21, 0x4, R8 ;  /* 0x0000000415088825 */ /* 0x008fc800078e0008 */
[----:B------:R-:W2:Y:S04]  /*08b0*/  @P1 LDG.E R12, desc[UR4][R12.64+0x4] ;  /* 0x000004040c0c1981 */ /* 0x000ea8000c1e1900 */
[----:B------:R-:W3:Y:S01]  /*08c0*/  @!P0 LDG.E R9, desc[UR4][R8.64] ;  /* 0x0000000408098981 */ /* 0x000ee2000c1e1900 */
[----:B0-----:R-:W-:-:S06]  /*08d0*/  @!P0 IMAD.WIDE.U32 R10, R7, 0x4, R10 ;  /* 0x00000004070a8825 */ /* 0x001fcc00078e000a */
[----:B------:R-:W3:Y:S01]  /*08e0*/  @!P0 LDG.E R10, desc[UR4][R10.64] ;  /* 0x000000040a0a8981 */ /* 0x000ee2000c1e1900 */
[----:B----4-:R-:W-:-:S04]  /*08f0*/  @P1 FFMA R19, R19, R16, R20 ;  /* 0x0000001013131223 */ /* 0x010fc80000000014 */
[----:B--2---:R-:W-:-:S04]  /*0900*/  @P1 FFMA R20, R12, R14, R19 ;  /* 0x0000000e0c141223 */ /* 0x004fc80000000013 */
[----:B---3--:R-:W-:-:S07]  /*0910*/  @!P0 FFMA R20, R9, R10, R20 ;  /* 0x0000000a09148223 */ /* 0x008fce0000000014 */
.L_x_0:
[----:B------:R-:W0:Y:S01]  /*0920*/  LDCU.64 UR6, c[0x0][0x390] ;  /* 0x00007200ff0677ac */ /* 0x000e220008000a00 */
[----:B------:R-:W-:-:S05]  /*0930*/  IMAD R0, R3, R0, RZ ;  /* 0x0000000003007224 */ /* 0x000fca00078e02ff */
[----:B------:R-:W-:-:S04]  /*0940*/  IADD3 R5, P0, PT, R0, R5, RZ ;  /* 0x0000000500057210 */ /* 0x000fc80007f1e0ff */
[----:B------:R-:W-:Y:S02]  /*0950*/  LEA.HI.X.SX32 R0, R0, RZ, 0x1, P0 ;  /* 0x000000ff00007211 */ /* 0x000fe400000f0eff */
[----:B0-----:R-:W-:-:S04]  /*0960*/  LEA R2, P0, R5, UR6, 0x2 ;  /* 0x0000000605027c11 */ /* 0x001fc8000f8010ff */
[----:B------:R-:W-:-:S05]  /*0970*/  LEA.HI.X R3, R5, UR7, R0, 0x2, P0 ;  /* 0x0000000705037c11 */ /* 0x000fca00080f1400 */
[----:B------:R-:W-:Y:S01]  /*0980*/  STG.E desc[UR4][R2.64], R20 ;  /* 0x0000001402007986 */ /* 0x000fe2000c101904 */
[----:B------:R-:W-:Y:S05]  /*0990*/  EXIT ;  /* 0x000000000000794d */ /* 0x000fea0003800000 */
.L_x_4:
[----:B------:R-:W-:-:S00]  /*09a0*/  BRA `(.L_x_4) ;  /* 0xfffffffc00fc7947 */ /* 0x000fc0000383ffff */
[----:B------:R-:W-:-:S00]  /*09b0*/  NOP ;  /* 0x0000000000007918 */ /* 0x000fc00000000000 */
        /* <DEDUP_REMOVED lines=12> */
.L_x_5:


//--------------------- .nv.shared.reserved.0     --------------------------
	.section	.nv.shared.reserved.0,"aw",@nobits
	.weak		__nv_reservedSMEM_offset_0_alias
	.size		__nv_reservedSMEM_offset_0_alias, 0, 64
	.other		__nv_reservedSMEM_offset_0_alias,@"STO_CUDA_RESERVED_SHARED STV_DEFAULT"
__nv_reservedSMEM_offset_0_alias:
	.zero		0
	.zero		64


//--------------------- .nv.constant0._Z13matrixMul_gpuPfS_S_i --------------------------
	.section	.nv.constant0._Z13matrixMul_gpuPfS_S_i,"a",@progbits
	.sectionflags	@""
	.align	4
.nv.constant0._Z13matrixMul_gpuPfS_S_i:
	.zero		924


//--------------------- SYMBOLS --------------------------

	.type		.nv.reservedSmem.offset0,@object
	.size		.nv.reservedSmem.offset0,0x4
